//
// Generated by NVIDIA NVVM Compiler
//
// Compiler Build ID: CL-36424714
// Cuda compilation tools, release 13.0, V13.0.88
// Based on NVVM 20.0.0
//

.version 9.0
.target sm_100
.address_size 64

	// .globl	_Z3sumPhS_iii

.visible .entry _Z3sumPhS_iii(
	.param .u64 .ptr .align 1 _Z3sumPhS_iii_param_0,
	.param .u64 .ptr .align 1 _Z3sumPhS_iii_param_1,
	.param .u32 _Z3sumPhS_iii_param_2,
	.param .u32 _Z3sumPhS_iii_param_3,
	.param .u32 _Z3sumPhS_iii_param_4
)
{
	.reg .pred 	%p<11>;
	.reg .b32 	%r<133>;
	.reg .b64 	%rd<15>;

	ld.param.u64 	%rd4, [_Z3sumPhS_iii_param_0];
	ld.param.u64 	%rd3, [_Z3sumPhS_iii_param_1];
	ld.param.u32 	%r39, [_Z3sumPhS_iii_param_2];
	ld.param.u32 	%r37, [_Z3sumPhS_iii_param_3];
	ld.param.u32 	%r38, [_Z3sumPhS_iii_param_4];
	cvta.to.global.u64 	%rd1, %rd4;
	mov.u32 	%r41, %ctaid.x;
	mov.u32 	%r42, %ntid.x;
	mov.u32 	%r43, %tid.x;
	mad.lo.s32 	%r1, %r41, %r42, %r43;
	mov.u32 	%r44, %ctaid.y;
	mov.u32 	%r45, %ntid.y;
	mov.u32 	%r46, %tid.y;
	mad.lo.s32 	%r47, %r44, %r45, %r46;
	setp.ge.s32 	%p1, %r1, %r37;
	setp.ge.s32 	%p2, %r47, %r39;
	or.pred  	%p3, %p1, %p2;
	@%p3 bra 	$L__BB0_14;
	neg.s32 	%r3, %r38;
	setp.lt.s32 	%p4, %r38, 0;
	mov.b32 	%r126, 0;
	@%p4 bra 	$L__BB0_13;
	shl.b32 	%r50, %r38, 1;
	and.b32  	%r4, %r50, 14;
	and.b32  	%r5, %r50, 6;
	and.b32  	%r6, %r38, 1;
	and.b32  	%r51, %r50, -16;
	neg.s32 	%r7, %r51;
	sub.s32 	%r8, %r1, %r38;
	mov.b32 	%r126, 0;
	mov.u32 	%r119, %r3;
$L__BB0_3:
	setp.lt.u32 	%p5, %r38, 8;
	add.s32 	%r52, %r119, %r47;
	mul.lo.s32 	%r11, %r52, %r37;
	add.s32 	%r12, %r11, %r1;
	mov.u32 	%r125, %r3;
	@%p5 bra 	$L__BB0_6;
	add.s32 	%r121, %r8, %r11;
	mov.u32 	%r122, %r7;
	mov.u32 	%r125, %r3;
$L__BB0_5:
	.pragma "nounroll";
	cvt.s64.s32 	%rd5, %r121;
	add.s64 	%rd6, %rd1, %rd5;
	ld.global.u8 	%r53, [%rd6];
	add.s32 	%r54, %r126, %r53;
	ld.global.u8 	%r55, [%rd6+1];
	add.s32 	%r56, %r54, %r55;
	ld.global.u8 	%r57, [%rd6+2];
	add.s32 	%r58, %r56, %r57;
	ld.global.u8 	%r59, [%rd6+3];
	add.s32 	%r60, %r58, %r59;
	ld.global.u8 	%r61, [%rd6+4];
	add.s32 	%r62, %r60, %r61;
	ld.global.u8 	%r63, [%rd6+5];
	add.s32 	%r64, %r62, %r63;
	ld.global.u8 	%r65, [%rd6+6];
	add.s32 	%r66, %r64, %r65;
	ld.global.u8 	%r67, [%rd6+7];
	add.s32 	%r68, %r66, %r67;
	ld.global.u8 	%r69, [%rd6+8];
	add.s32 	%r70, %r68, %r69;
	ld.global.u8 	%r71, [%rd6+9];
	add.s32 	%r72, %r70, %r71;
	ld.global.u8 	%r73, [%rd6+10];
	add.s32 	%r74, %r72, %r73;
	ld.global.u8 	%r75, [%rd6+11];
	add.s32 	%r76, %r74, %r75;
	ld.global.u8 	%r77, [%rd6+12];
	add.s32 	%r78, %r76, %r77;
	ld.global.u8 	%r79, [%rd6+13];
	add.s32 	%r80, %r78, %r79;
	ld.global.u8 	%r81, [%rd6+14];
	add.s32 	%r82, %r80, %r81;
	ld.global.u8 	%r83, [%rd6+15];
	add.s32 	%r126, %r82, %r83;
	add.s32 	%r125, %r125, 16;
	add.s32 	%r122, %r122, 16;
	add.s32 	%r121, %r121, 16;
	setp.ne.s32 	%p6, %r122, 0;
	@%p6 bra 	$L__BB0_5;
$L__BB0_6:
	setp.lt.u32 	%p7, %r4, 7;
	@%p7 bra 	$L__BB0_8;
	add.s32 	%r84, %r12, %r125;
	cvt.s64.s32 	%rd7, %r84;
	add.s64 	%rd8, %rd1, %rd7;
	ld.global.u8 	%r85, [%rd8];
	add.s32 	%r86, %r126, %r85;
	ld.global.u8 	%r87, [%rd8+1];
	add.s32 	%r88, %r86, %r87;
	ld.global.u8 	%r89, [%rd8+2];
	add.s32 	%r90, %r88, %r89;
	ld.global.u8 	%r91, [%rd8+3];
	add.s32 	%r92, %r90, %r91;
	ld.global.u8 	%r93, [%rd8+4];
	add.s32 	%r94, %r92, %r93;
	ld.global.u8 	%r95, [%rd8+5];
	add.s32 	%r96, %r94, %r95;
	ld.global.u8 	%r97, [%rd8+6];
	add.s32 	%r98, %r96, %r97;
	ld.global.u8 	%r99, [%rd8+7];
	add.s32 	%r126, %r98, %r99;
	add.s32 	%r125, %r125, 8;
$L__BB0_8:
	setp.lt.u32 	%p8, %r5, 3;
	@%p8 bra 	$L__BB0_10;
	add.s32 	%r100, %r12, %r125;
	cvt.s64.s32 	%rd9, %r100;
	add.s64 	%rd10, %rd1, %rd9;
	ld.global.u8 	%r101, [%rd10];
	add.s32 	%r102, %r126, %r101;
	ld.global.u8 	%r103, [%rd10+1];
	add.s32 	%r104, %r102, %r103;
	ld.global.u8 	%r105, [%rd10+2];
	add.s32 	%r106, %r104, %r105;
	ld.global.u8 	%r107, [%rd10+3];
	add.s32 	%r126, %r106, %r107;
	add.s32 	%r125, %r125, 4;
$L__BB0_10:
	setp.eq.s32 	%p9, %r6, 0;
	add.s32 	%r108, %r12, %r125;
	cvt.s64.s32 	%rd11, %r108;
	add.s64 	%rd2, %rd1, %rd11;
	ld.global.u8 	%r109, [%rd2];
	add.s32 	%r126, %r126, %r109;
	@%p9 bra 	$L__BB0_12;
	ld.global.u8 	%r110, [%rd2+1];
	add.s32 	%r111, %r126, %r110;
	ld.global.u8 	%r112, [%rd2+2];
	add.s32 	%r126, %r111, %r112;
$L__BB0_12:
	add.s32 	%r35, %r119, 1;
	setp.ne.s32 	%p10, %r119, %r38;
	mov.u32 	%r119, %r35;
	@%p10 bra 	$L__BB0_3;
$L__BB0_13:
	shl.b32 	%r113, %r38, 1;
	mad.lo.s32 	%r114, %r113, %r113, %r113;
	add.s32 	%r115, %r113, %r114;
	or.b32  	%r116, %r115, 1;
	div.s32 	%r117, %r126, %r116;
	mad.lo.s32 	%r118, %r37, %r47, %r1;
	cvt.s64.s32 	%rd12, %r118;
	cvta.to.global.u64 	%rd13, %rd3;
	add.s64 	%rd14, %rd13, %rd12;
	st.global.u8 	[%rd14], %r117;
$L__BB0_14:
	ret;

}


// ===== COMPILED SASS (sm_100) =====

	.target	sm_100

	.elftype	@"ET_EXEC"


//--------------------- .note.nv.tkinfo           --------------------------
	.section	.note.nv.tkinfo,"",@"SHT_NOTE"
	.sectionflags	@"SHF_NOTE_NV_TKINFO"
	.tkinfo
        /*0018*/ 	.word	0x00000002
        /*0030*/ 	.string	""
        /*0030*/ 	.string	"ptxas"
        /*0030*/ 	.string	"Cuda compilation tools, release 13.0, V13.0.88"
        /*0030*/ 	.string	"Build cuda_13.0.r13.0/compiler.36424714_0"
        /*0030*/ 	.string	"-arch sm_100 -m 64 "



//--------------------- .note.nv.cuinfo           --------------------------
	.section	.note.nv.cuinfo,"",@"SHT_NOTE"
	.sectionflags	@"SHF_NOTE_NV_CUINFO"
        /*0018*/ 	.short	0x0002
        /*001a*/ 	.short	0x0064
        /*001c*/ 	.short	0x0082
	.zero		2


//--------------------- .nv.info                  --------------------------
	.section	.nv.info,"",@"SHT_CUDA_INFO"
	.align	4


	//----- nvinfo : EIATTR_REGCOUNT
	.align		4
        /*0000*/ 	.byte	0x04, 0x2f
        /*0002*/ 	.short	(.L_1 - .L_0)
	.align		4
.L_0:
        /*0004*/ 	.word	index@(_Z3sumPhS_iii)
        /*0008*/ 	.word	0x00000020


	//----- nvinfo : EIATTR_FRAME_SIZE
	.align		4
.L_1:
        /*000c*/ 	.byte	0x04, 0x11
        /*000e*/ 	.short	(.L_3 - .L_2)
	.align		4
.L_2:
        /*0010*/ 	.word	index@(_Z3sumPhS_iii)
        /*0014*/ 	.word	0x00000000


	//----- nvinfo : EIATTR_MIN_STACK_SIZE
	.align		4
.L_3:
        /*0018*/ 	.byte	0x04, 0x12
        /*001a*/ 	.short	(.L_5 - .L_4)
	.align		4
.L_4:
        /*001c*/ 	.word	index@(_Z3sumPhS_iii)
        /*0020*/ 	.word	0x00000000
.L_5:


//--------------------- .nv.compat                --------------------------
	.section	.nv.compat,"",@"SHT_CUDA_COMPAT_INFO"
	.align	4
        /*0000*/ 	.byte	0x02, 0x09, 0x00, 0x00, 0x02, 0x02, 0x01, 0x00, 0x02, 0x05, 0x05, 0x00, 0x03, 0x07, 0x01, 0x01
        /*0010*/ 	.byte	0x02, 0x03, 0x00, 0x00, 0x02, 0x06, 0x01, 0x00, 0x04, 0x0b, 0x08, 0x00, 0x09, 0x00, 0x00, 0x00
        /*0020*/ 	.byte	0x00, 0x00, 0x00, 0x00


//--------------------- .nv.info._Z3sumPhS_iii    --------------------------
	.section	.nv.info._Z3sumPhS_iii,"",@"SHT_CUDA_INFO"
	.sectionflags	@""
	.align	4


	//----- nvinfo : EIATTR_CUDA_API_VERSION
	.align		4
        /*0000*/ 	.byte	0x04, 0x37
        /*0002*/ 	.short	(.L_7 - .L_6)
.L_6:
        /*0004*/ 	.word	0x00000082


	//----- nvinfo : EIATTR_KPARAM_INFO
	.align		4
.L_7:
        /*0008*/ 	.byte	0x04, 0x17
        /*000a*/ 	.short	(.L_9 - .L_8)
.L_8:
        /*000c*/ 	.word	0x00000000
        /*0010*/ 	.short	0x0004
        /*0012*/ 	.short	0x0018
        /*0014*/ 	.byte	0x00, 0xf0, 0x11, 0x00


	//----- nvinfo : EIATTR_KPARAM_INFO
	.align		4
.L_9:
        /*0018*/ 	.byte	0x04, 0x17
        /*001a*/ 	.short	(.L_11 - .L_10)
.L_10:
        /*001c*/ 	.word	0x00000000
        /*0020*/ 	.short	0x0003
        /*0022*/ 	.short	0x0014
        /*0024*/ 	.byte	0x00, 0xf0, 0x11, 0x00


	//----- nvinfo : EIATTR_KPARAM_INFO
	.align		4
.L_11:
        /*0028*/ 	.byte	0x04, 0x17
        /*002a*/ 	.short	(.L_13 - .L_12)
.L_12:
        /*002c*/ 	.word	0x00000000
        /*0030*/ 	.short	0x0002
        /*0032*/ 	.short	0x0010
        /*0034*/ 	.byte	0x00, 0xf0, 0x11, 0x00


	//----- nvinfo : EIATTR_KPARAM_INFO
	.align		4
.L_13:
        /*0038*/ 	.byte	0x04, 0x17
        /*003a*/ 	.short	(.L_15 - .L_14)
.L_14:
        /*003c*/ 	.word	0x00000000
        /*0040*/ 	.short	0x0001
        /*0042*/ 	.short	0x0008
        /*0044*/ 	.byte	0x00, 0xf5, 0x21, 0x00


	//----- nvinfo : EIATTR_KPARAM_INFO
	.align		4
.L_15:
        /*0048*/ 	.byte	0x04, 0x17
        /*004a*/ 	.short	(.L_17 - .L_16)
.L_16:
        /*004c*/ 	.word	0x00000000
        /*0050*/ 	.short	0x0000
        /*0052*/ 	.short	0x0000
        /*0054*/ 	.byte	0x00, 0xf5, 0x21, 0x00


	//----- nvinfo : EIATTR_SPARSE_MMA_MASK
	.align		4
.L_17:
        /*0058*/ 	.byte	0x03, 0x50
        /*005a*/ 	.short	0x0000


	//----- nvinfo : EIATTR_MAXREG_COUNT
	.align		4
        /*005c*/ 	.byte	0x03, 0x1b
        /*005e*/ 	.short	0x00ff


	//----- nvinfo : EIATTR_MERCURY_ISA_VERSION
	.align		4
        /*0060*/ 	.byte	0x03, 0x5f
        /*0062*/ 	.short	0x0101


	//----- nvinfo : EIATTR_VRC_CTA_INIT_COUNT
	.align		4
        /*0064*/ 	.byte	0x02, 0x4a
	.zero		1
	.zero		1


	//----- nvinfo : EIATTR_EXIT_INSTR_OFFSETS
	.align		4
        /*0068*/ 	.byte	0x04, 0x1c
        /*006a*/ 	.short	(.L_19 - .L_18)


	//   ....[0]....
.L_18:
        /*006c*/ 	.word	0x000000c0


	//   ....[1]....
        /*0070*/ 	.word	0x00000920


	//----- nvinfo : EIATTR_CBANK_PARAM_SIZE
	.align		4
.L_19:
        /*0074*/ 	.byte	0x03, 0x19
        /*0076*/ 	.short	0x001c


	//----- nvinfo : EIATTR_PARAM_CBANK
	.align		4
        /*0078*/ 	.byte	0x04, 0x0a
        /*007a*/ 	.short	(.L_21 - .L_20)
	.align		4
.L_20:
        /*007c*/ 	.word	index@(.nv.constant0._Z3sumPhS_iii)
        /*0080*/ 	.short	0x0380
        /*0082*/ 	.short	0x001c


	//----- nvinfo : EIATTR_SW_WAR
	.align		4
.L_21:
        /*0084*/ 	.byte	0x04, 0x36
        /*0086*/ 	.short	(.L_23 - .L_22)
.L_22:
        /*0088*/ 	.word	0x00000008
.L_23:


//--------------------- .nv.callgraph             --------------------------
	.section	.nv.callgraph,"",@"SHT_CUDA_CALLGRAPH"
	.align	4
	.sectionentsize	8
	.align		4
        /*0000*/ 	.word	0x00000000
	.align		4
        /*0004*/ 	.word	0xffffffff
	.align		4
        /*0008*/ 	.word	0x00000000
	.align		4
        /*000c*/ 	.word	0xfffffffe
	.align		4
        /*0010*/ 	.word	0x00000000
	.align		4
        /*0014*/ 	.word	0xfffffffd
	.align		4
        /*0018*/ 	.word	0x00000000
	.align		4
        /*001c*/ 	.word	0xfffffffc


//--------------------- .text._Z3sumPhS_iii       --------------------------
	.section	.text._Z3sumPhS_iii,"ax",@progbits
	.align	128
        .global         _Z3sumPhS_iii
        .type           _Z3sumPhS_iii,@function
        .size           _Z3sumPhS_iii,(.L_x_5 - _Z3sumPhS_iii)
        .other          _Z3sumPhS_iii,@"STO_CUDA_ENTRY STV_DEFAULT"
_Z3sumPhS_iii:
.text._Z3sumPhS_iii:
[----:B------:R-:W-:Y:S01]  /*0000*/  LDC R1, c[0x0][0x37c] ;  /* 0x0000df00ff017b82 */ /* 0x000fe20000000800 */
[----:B------:R-:W0:Y:S07]  /*0010*/  S2R R3, SR_TID.Y ;  /* 0x0000000000037919 */ /* 0x000e2e0000002200 */
[----:B------:R-:W1:Y:S01]  /*0020*/  LDC R7, c[0x0][0x360] ;  /* 0x0000d800ff077b82 */ /* 0x000e620000000800 */
[----:B------:R-:W2:Y:S01]  /*0030*/  LDCU.64 UR6, c[0x0][0x390] ;  /* 0x00007200ff0677ac */ /* 0x000ea20008000a00 */
[----:B------:R-:W1:Y:S06]  /*0040*/  S2R R2, SR_TID.X ;  /* 0x0000000000027919 */ /* 0x000e6c0000002100 */
[----:B------:R-:W0:Y:S08]  /*0050*/  S2UR UR5, SR_CTAID.Y ;  /* 0x00000000000579c3 */ /* 0x000e300000002600 */
[----:B------:R-:W0:Y:S08]  /*0060*/  LDC R0, c[0x0][0x364] ;  /* 0x0000d900ff007b82 */ /* 0x000e300000000800 */
[----:B------:R-:W1:Y:S01]  /*0070*/  S2UR UR4, SR_CTAID.X ;  /* 0x00000000000479c3 */ /* 0x000e620000002500 */
[----:B0-----:R-:W-:-:S05]  /*0080*/  IMAD R0, R0, UR5, R3 ;  /* 0x0000000500007c24 */ /* 0x001fca000f8e0203 */
[----:B--2---:R-:W-:Y:S01]  /*0090*/  ISETP.GE.AND P0, PT, R0, UR6, PT ;  /* 0x0000000600007c0c */ /* 0x004fe2000bf06270 */
[----:B-1----:R-:W-:-:S05]  /*00a0*/  IMAD R7, R7, UR4, R2 ;  /* 0x0000000407077c24 */ /* 0x002fca000f8e0202 */
[----:B------:R-:W-:-:S13]  /*00b0*/  ISETP.GE.OR P0, PT, R7, UR7, P0 ;  /* 0x0000000707007c0c */ /* 0x000fda0008706670 */
[----:B------:R-:W-:Y:S05]  /*00c0*/  @P0 EXIT ;  /* 0x000000000000094d */ /* 0x000fea0003800000 */
[----:B------:R-:W0:Y:S01]  /*00d0*/  LDCU UR6, c[0x0][0x398] ;  /* 0x00007300ff0677ac */ /* 0x000e220008000800 */
[----:B------:R-:W-:Y:S01]  /*00e0*/  IMAD.MOV.U32 R12, RZ, RZ, RZ ;  /* 0x000000ffff0c7224 */ /* 0x000fe200078e00ff */
[----:B------:R-:W1:Y:S01]  /*00f0*/  LDCU.64 UR4, c[0x0][0x358] ;  /* 0x00006b00ff0477ac */ /* 0x000e620008000a00 */
[----:B0-----:R-:W-:-:S05]  /*0100*/  IMAD.U32 R6, RZ, RZ, UR6 ;  /* 0x00000006ff067e24 */ /* 0x001fca000f8e00ff */
[----:B------:R-:W-:-:S13]  /*0110*/  ISETP.GE.AND P0, PT, R6, RZ, PT ;  /* 0x000000ff0600720c */ /* 0x000fda0003f06270 */
[----:B-1----:R-:W-:Y:S05]  /*0120*/  @!P0 BRA `(.L_x_0) ;  /* 0x0000000400748947 */ /* 0x002fea0003800000 */
[----:B------:R-:W-:Y:S02]  /*0130*/  IMAD.SHL.U32 R2, R6, 0x2, RZ ;  /* 0x0000000206027824 */ /* 0x000fe400078e00ff */
[--C-:B------:R-:W-:Y:S02]  /*0140*/  IMAD.MOV R8, RZ, RZ, -R6.reuse ;  /* 0x000000ffff087224 */ /* 0x100fe400078e0a06 */
[----:B------:R-:W-:Y:S01]  /*0150*/  IMAD.IADD R9, R7, 0x1, -R6 ;  /* 0x0000000107097824 */ /* 0x000fe200078e0a06 */
[C---:B------:R-:W-:Y:S01]  /*0160*/  LOP3.LUT R10, R2.reuse, 0xfffffff0, RZ, 0xc0, !PT ;  /* 0xfffffff0020a7812 */ /* 0x040fe200078ec0ff */
[----:B------:R-:W-:Y:S01]  /*0170*/  IMAD.MOV.U32 R12, RZ, RZ, RZ ;  /* 0x000000ffff0c7224 */ /* 0x000fe200078e00ff */
[C---:B------:R-:W-:Y:S01]  /*0180*/  LOP3.LUT R3, R2.reuse, 0xe, RZ, 0xc0, !PT ;  /* 0x0000000e02037812 */ /* 0x040fe200078ec0ff */
[----:B------:R-:W-:Y:S01]  /*0190*/  IMAD.MOV.U32 R11, RZ, RZ, R8 ;  /* 0x000000ffff0b7224 */ /* 0x000fe200078e0008 */
[----:B------:R-:W-:Y:S01]  /*01a0*/  LOP3.LUT R4, R2, 0x6, RZ, 0xc0, !PT ;  /* 0x0000000602047812 */ /* 0x000fe200078ec0ff */
[----:B------:R-:W-:Y:S01]  /*01b0*/  IMAD.MOV R10, RZ, RZ, -R10 ;  /* 0x000000ffff0a7224 */ /* 0x000fe200078e0a0a */
[----:B------:R-:W-:-:S02]  /*01c0*/  ISETP.GE.U32.AND P0, PT, R3, 0x7, PT ;  /* 0x000000070300780c */ /* 0x000fc40003f06070 */
[----:B------:R-:W-:-:S13]  /*01d0*/  ISETP.GE.U32.AND P1, PT, R4, 0x3, PT ;  /* 0x000000030400780c */ /* 0x000fda0003f26070 */
.L_x_3:
[----:B------:R-:W0:Y:S01]  /*01e0*/  LDC R6, c[0x0][0x398] ;  /* 0x0000e600ff067b82 */ /* 0x000e220000000800 */
[----:B------:R-:W1:Y:S01]  /*01f0*/  LDCU UR7, c[0x0][0x394] ;  /* 0x00007280ff0777ac */ /* 0x000e620008000800 */
[----:B------:R-:W-:Y:S02]  /*0200*/  IMAD.IADD R4, R0, 0x1, R11 ;  /* 0x0000000100047824 */ /* 0x000fe400078e020b */
[----:B------:R-:W-:Y:S01]  /*0210*/  IMAD.MOV.U32 R14, RZ, RZ, R8 ;  /* 0x000000ffff0e7224 */ /* 0x000fe200078e0008 */
[----:B------:R-:W2:Y:S03]  /*0220*/  LDCU.64 UR10, c[0x0][0x380] ;  /* 0x00007000ff0a77ac */ /* 0x000ea60008000a00 */
[----:B------:R-:W3:Y:S01]  /*0230*/  @P1 LDC.64 R2, c[0x0][0x380] ;  /* 0x0000e000ff021b82 */ /* 0x000ee20000000a00 */
[----:B-1----:R-:W-:Y:S01]  /*0240*/  IMAD R13, R4, UR7, R7 ;  /* 0x00000007040d7c24 */ /* 0x002fe2000f8e0207 */
[----:B0-----:R-:W-:-:S13]  /*0250*/  ISETP.GE.U32.AND P2, PT, R6, 0x8, PT ;  /* 0x000000080600780c */ /* 0x001fda0003f46070 */
[----:B--23--:R-:W-:Y:S05]  /*0260*/  @!P2 BRA `(.L_x_1) ;  /* 0x00000000008ca947 */ /* 0x00cfea0003800000 */
[----:B------:R-:W-:Y:S01]  /*0270*/  IMAD R15, R4, UR7, R9 ;  /* 0x00000007040f7c24 */ /* 0x000fe2000f8e0209 */
[----:B------:R-:W0:Y:S01]  /*0280*/  LDCU.64 UR8, c[0x0][0x380] ;  /* 0x00007000ff0877ac */ /* 0x000e220008000a00 */
[----:B------:R-:W-:Y:S02]  /*0290*/  IMAD.MOV.U32 R16, RZ, RZ, R10 ;  /* 0x000000ffff107224 */ /* 0x000fe400078e000a */
[----:B------:R-:W-:-:S07]  /*02a0*/  IMAD.MOV.U32 R14, RZ, RZ, R8 ;  /* 0x000000ffff0e7224 */ /* 0x000fce00078e0008 */
.L_x_2:
[----:B0-----:R-:W-:-:S04]  /*02b0*/  IADD3 R4, P2, PT, R15, UR8, RZ ;  /* 0x000000080f047c10 */ /* 0x001fc8000ff5e0ff */
[----:B------:R-:W-:-:S05]  /*02c0*/  LEA.HI.X.SX32 R5, R15, UR9, 0x1, P2 ;  /* 0x000000090f057c11 */ /* 0x000fca00090f0eff */
[----:B------:R-:W2:Y:S04]  /*02d0*/  LDG.E.U8 R21, desc[UR4][R4.64] ;  /* 0x0000000404157981 */ /* 0x000ea8000c1e1100 */
[----:B------:R-:W2:Y:S04]  /*02e0*/  LDG.E.U8 R22, desc[UR4][R4.64+0x1] ;  /* 0x0000010404167981 */ /* 0x000ea8000c1e1100 */
[----:B------:R-:W3:Y:S04]  /*02f0*/  LDG.E.U8 R23, desc[UR4][R4.64+0x2] ;  /* 0x0000020404177981 */ /* 0x000ee8000c1e1100 */
[----:B------:R-:W3:Y:S04]  /*0300*/  LDG.E.U8 R24, desc[UR4][R4.64+0x3] ;  /* 0x0000030404187981 */ /* 0x000ee8000c1e1100 */
[----:B------:R-:W4:Y:S04]  /*0310*/  LDG.E.U8 R19, desc[UR4][R4.64+0x4] ;  /* 0x0000040404137981 */ /* 0x000f28000c1e1100 */
[----:B------:R-:W4:Y:S04]  /*0320*/  LDG.E.U8 R20, desc[UR4][R4.64+0x5] ;  /* 0x0000050404147981 */ /* 0x000f28000c1e1100 */
[----:B------:R-:W5:Y:S04]  /*0330*/  LDG.E.U8 R17, desc[UR4][R4.64+0x6] ;  /* 0x0000060404117981 */ /* 0x000f68000c1e1100 */
[----:B------:R-:W5:Y:S04]  /*0340*/  LDG.E.U8 R18, desc[UR4][R4.64+0x7] ;  /* 0x0000070404127981 */ /* 0x000f68000c1e1100 */
[----:B------:R-:W5:Y:S04]  /*0350*/  LDG.E.U8 R25, desc[UR4][R4.64+0xc] ;  /* 0x00000c0404197981 */ /* 0x000f68000c1e1100 */
[----:B------:R-:W5:Y:S01]  /*0360*/  LDG.E.U8 R26, desc[UR4][R4.64+0xf] ;  /* 0x00000f04041a7981 */ /* 0x000f62000c1e1100 */
[----:B--2---:R-:W-:-:S03]  /*0370*/  IADD3 R22, PT, PT, R22, R12, R21 ;  /* 0x0000000c16167210 */ /* 0x004fc60007ffe015 */
[----:B------:R-:W2:Y:S04]  /*0380*/  LDG.E.U8 R21, desc[UR4][R4.64+0x8] ;  /* 0x0000080404157981 */ /* 0x000ea8000c1e1100 */
[----:B------:R-:W2:Y:S01]  /*0390*/  LDG.E.U8 R12, desc[UR4][R4.64+0x9] ;  /* 0x00000904040c7981 */ /* 0x000ea2000c1e1100 */
[----:B---3--:R-:W-:-:S03]  /*03a0*/  IADD3 R24, PT, PT, R24, R22, R23 ;  /* 0x0000001618187210 */ /* 0x008fc60007ffe017 */
[----:B------:R-:W3:Y:S04]  /*03b0*/  LDG.E.U8 R22, desc[UR4][R4.64+0xa] ;  /* 0x00000a0404167981 */ /* 0x000ee8000c1e1100 */
[----:B------:R-:W3:Y:S01]  /*03c0*/  LDG.E.U8 R23, desc[UR4][R4.64+0xb] ;  /* 0x00000b0404177981 */ /* 0x000ee2000c1e1100 */
[----:B----4-:R-:W-:-:S03]  /*03d0*/  IADD3 R20, PT, PT, R20, R24, R19 ;  /* 0x0000001814147210 */ /* 0x010fc60007ffe013 */
[----:B------:R-:W4:Y:S04]  /*03e0*/  LDG.E.U8 R24, desc[UR4][R4.64+0xd] ;  /* 0x00000d0404187981 */ /* 0x000f28000c1e1100 */
[----:B------:R-:W4:Y:S01]  /*03f0*/  LDG.E.U8 R19, desc[UR4][R4.64+0xe] ;  /* 0x00000e0404137981 */ /* 0x000f22000c1e1100 */
[----:B------:R-:W-:Y:S01]  /*0400*/  VIADD R16, R16, 0x10 ;  /* 0x0000001010107836 */ /* 0x000fe20000000000 */
[----:B-----5:R-:W-:-:S04]  /*0410*/  IADD3 R17, PT, PT, R18, R20, R17 ;  /* 0x0000001412117210 */ /* 0x020fc80007ffe011 */
[----:B------:R-:W-:Y:S01]  /*0420*/  ISETP.NE.AND P2, PT, R16, RZ, PT ;  /* 0x000000ff1000720c */ /* 0x000fe20003f45270 */
[----:B------:R-:W-:Y:S02]  /*0430*/  VIADD R14, R14, 0x10 ;  /* 0x000000100e0e7836 */ /* 0x000fe40000000000 */
[----:B------:R-:W-:Y:S01]  /*0440*/  VIADD R15, R15, 0x10 ;  /* 0x000000100f0f7836 */ /* 0x000fe20000000000 */
[----:B--2---:R-:W-:-:S04]  /*0450*/  IADD3 R12, PT, PT, R12, R17, R21 ;  /* 0x000000110c0c7210 */ /* 0x004fc80007ffe015 */
[----:B---3--:R-:W-:-:S04]  /*0460*/  IADD3 R12, PT, PT, R23, R12, R22 ;  /* 0x0000000c170c7210 */ /* 0x008fc80007ffe016 */
[----:B----4-:R-:W-:-:S04]  /*0470*/  IADD3 R12, PT, PT, R24, R12, R25 ;  /* 0x0000000c180c7210 */ /* 0x010fc80007ffe019 */
[----:B------:R-:W-:Y:S01]  /*0480*/  IADD3 R12, PT, PT, R26, R12, R19 ;  /* 0x0000000c1a0c7210 */ /* 0x000fe20007ffe013 */
[----:B------:R-:W-:Y:S06]  /*0490*/  @P2 BRA `(.L_x_2) ;  /* 0xfffffffc00842947 */ /* 0x000fec000383ffff */
.L_x_1:
[----:B------:R-:W-:Y:S02]  /*04a0*/  @P0 IMAD.IADD R5, R13, 0x1, R14 ;  /* 0x000000010d050824 */ /* 0x000fe400078e020e */
[----:B------:R-:W-:-:S03]  /*04b0*/  @P0 VIADD R14, R14, 0x8 ;  /* 0x000000080e0e0836 */ /* 0x000fc60000000000 */
[----:B------:R-:W-:-:S04]  /*04c0*/  @P0 IADD3 R4, P2, PT, R5, UR10, RZ ;  /* 0x0000000a05040c10 */ /* 0x000fc8000ff5e0ff */
[----:B------:R-:W-:Y:S01]  /*04d0*/  @P0 LEA.HI.X.SX32 R5, R5, UR11, 0x1, P2 ;  /* 0x0000000b05050c11 */ /* 0x000fe200090f0eff */
[----:B------:R-:W-:-:S04]  /*04e0*/  @P1 IMAD.IADD R21, R13, 0x1, R14 ;  /* 0x000000010d151824 */ /* 0x000fc800078e020e */
[----:B------:R-:W2:Y:S01]  /*04f0*/  @P0 LDG.E.U8 R17, desc[UR4][R4.64] ;  /* 0x0000000404110981 */ /* 0x000ea2000c1e1100 */
[----:B------:R-:W-:-:S03]  /*0500*/  @P1 VIADD R14, R14, 0x4 ;  /* 0x000000040e0e1836 */ /* 0x000fc60000000000 */
[----:B------:R-:W2:Y:S01]  /*0510*/  @P0 LDG.E.U8 R18, desc[UR4][R4.64+0x1] ;  /* 0x0000010404120981 */ /* 0x000ea2000c1e1100 */
[----:B------:R-:W-:-:S03]  /*0520*/  @P1 IADD3 R2, P2, PT, R21, R2, RZ ;  /* 0x0000000215021210 */ /* 0x000fc60007f5e0ff */
[----:B------:R-:W3:Y:S01]  /*0530*/  @P0 LDG.E.U8 R19, desc[UR4][R4.64+0x2] ;  /* 0x0000020404130981 */ /* 0x000ee2000c1e1100 */
[----:B------:R-:W-:-:S03]  /*0540*/  IMAD.IADD R15, R13, 0x1, R14 ;  /* 0x000000010d0f7824 */ /* 0x000fc600078e020e */
[----:B------:R-:W3:Y:S01]  /*0550*/  @P0 LDG.E.U8 R16, desc[UR4][R4.64+0x3] ;  /* 0x0000030404100981 */ /* 0x000ee2000c1e1100 */
[----:B------:R-:W-:-:S03]  /*0560*/  @P1 LEA.HI.X.SX32 R3, R21, R3, 0x1, P2 ;  /* 0x0000000315031211 */ /* 0x000fc600010f0eff */
[----:B------:R-:W4:Y:S04]  /*0570*/  @P0 LDG.E.U8 R20, desc[UR4][R4.64+0x4] ;  /* 0x0000040404140981 */ /* 0x000f28000c1e1100 */
[----:B------:R-:W4:Y:S04]  /*0580*/  @P0 LDG.E.U8 R13, desc[UR4][R4.64+0x5] ;  /* 0x00000504040d0981 */ /* 0x000f28000c1e1100 */
[----:B------:R-:W5:Y:S04]  /*0590*/  @P0 LDG.E.U8 R21, desc[UR4][R4.64+0x6] ;  /* 0x0000060404150981 */ /* 0x000f68000c1e1100 */
[----:B------:R-:W5:Y:S01]  /*05a0*/  @P0 LDG.E.U8 R22, desc[UR4][R4.64+0x7] ;  /* 0x0000070404160981 */ /* 0x000f62000c1e1100 */
[----:B------:R-:W-:-:S02]  /*05b0*/  IADD3 R14, P3, PT, R15, UR10, RZ ;  /* 0x0000000a0f0e7c10 */ /* 0x000fc4000ff7e0ff */
[----:B------:R-:W-:Y:S01]  /*05c0*/  LOP3.LUT P2, RZ, R6, 0x1, RZ, 0xc0, !PT ;  /* 0x0000000106ff7812 */ /* 0x000fe2000784c0ff */
[----:B------:R-:W5:Y:S04]  /*05d0*/  @P1 LDG.E.U8 R23, desc[UR4][R2.64] ;  /* 0x0000000402171981 */ /* 0x000f68000c1e1100 */
[----:B------:R-:W5:Y:S01]  /*05e0*/  @P1 LDG.E.U8 R24, desc[UR4][R2.64+0x1] ;  /* 0x0000010402181981 */ /* 0x000f62000c1e1100 */
[----:B------:R-:W-:-:S03]  /*05f0*/  LEA.HI.X.SX32 R15, R15, UR11, 0x1, P3 ;  /* 0x0000000b0f0f7c11 */ /* 0x000fc600098f0eff */
[----:B------:R-:W5:Y:S04]  /*0600*/  @P1 LDG.E.U8 R25, desc[UR4][R2.64+0x2] ;  /* 0x0000020402191981 */ /* 0x000f68000c1e1100 */
[----:B------:R-:W5:Y:S04]  /*0610*/  @P1 LDG.E.U8 R26, desc[UR4][R2.64+0x3] ;  /* 0x00000304021a1981 */ /* 0x000f68000c1e1100 */
[----:B------:R-:W5:Y:S04]  /*0620*/  LDG.E.U8 R29, desc[UR4][R14.64] ;  /* 0x000000040e1d7981 */ /* 0x000f68000c1e1100 */
[----:B------:R-:W5:Y:S04]  /*0630*/  @P2 LDG.E.U8 R27, desc[UR4][R14.64+0x1] ;  /* 0x000001040e1b2981 */ /* 0x000f68000c1e1100 */
[----:B------:R-:W5:Y:S01]  /*0640*/  @P2 LDG.E.U8 R28, desc[UR4][R14.64+0x2] ;  /* 0x000002040e1c2981 */ /* 0x000f62000c1e1100 */
[C---:B------:R-:W-:Y:S01]  /*0650*/  ISETP.NE.AND P3, PT, R11.reuse, R6, PT ;  /* 0x000000060b00720c */ /* 0x040fe20003f65270 */
[----:B------:R-:W-:Y:S01]  /*0660*/  VIADD R11, R11, 0x1 ;  /* 0x000000010b0b7836 */ /* 0x000fe20000000000 */
[----:B--2---:R-:W-:-:S04]  /*0670*/  @P0 IADD3 R17, PT, PT, R18, R12, R17 ;  /* 0x0000000c12110210 */ /* 0x004fc80007ffe011 */
[----:B---3--:R-:W-:-:S04]  /*0680*/  @P0 IADD3 R16, PT, PT, R16, R17, R19 ;  /* 0x0000001110100210 */ /* 0x008fc80007ffe013 */
[----:B----4-:R-:W-:-:S04]  /*0690*/  @P0 IADD3 R13, PT, PT, R13, R16, R20 ;  /* 0x000000100d0d0210 */ /* 0x010fc80007ffe014 */
[----:B-----5:R-:W-:-:S04]  /*06a0*/  @P0 IADD3 R12, PT, PT, R22, R13, R21 ;  /* 0x0000000d160c0210 */ /* 0x020fc80007ffe015 */
[----:B------:R-:W-:-:S04]  /*06b0*/  @P1 IADD3 R23, PT, PT, R24, R12, R23 ;  /* 0x0000000c18171210 */ /* 0x000fc80007ffe017 */
[----:B------:R-:W-:-:S05]  /*06c0*/  @P1 IADD3 R12, PT, PT, R26, R23, R25 ;  /* 0x000000171a0c1210 */ /* 0x000fca0007ffe019 */
[----:B------:R-:W-:-:S05]  /*06d0*/  IMAD.IADD R12, R29, 0x1, R12 ;  /* 0x000000011d0c7824 */ /* 0x000fca00078e020c */
[----:B------:R-:W-:Y:S01]  /*06e0*/  @P2 IADD3 R12, PT, PT, R28, R12, R27 ;  /* 0x0000000c1c0c2210 */ /* 0x000fe20007ffe01b */
[----:B------:R-:W-:Y:S06]  /*06f0*/  @P3 BRA `(.L_x_3) ;  /* 0xfffffff800b83947 */ /* 0x000fec000383ffff */
.L_x_0:
[----:B------:R-:W-:Y:S01]  /*0700*/  IMAD.SHL.U32 R5, R6, 0x2, RZ ;  /* 0x0000000206057824 */ /* 0x000fe200078e00ff */
[----:B------:R-:W-:Y:S01]  /*0710*/  IABS R8, R12 ;  /* 0x0000000c00087213 */ /* 0x000fe20000000000 */
[----:B------:R-:W0:Y:S01]  /*0720*/  LDCU.64 UR8, c[0x0][0x388] ;  /* 0x00007100ff0877ac */ /* 0x000e220008000a00 */
[----:B------:R-:W-:Y:S02]  /*0730*/  IMAD R0, R0, UR7, R7 ;  /* 0x0000000700007c24 */ /* 0x000fe4000f8e0207 */
[----:B------:R-:W-:-:S05]  /*0740*/  IMAD R2, R5, R5, R5 ;  /* 0x0000000505027224 */ /* 0x000fca00078e0205 */
[----:B------:R-:W-:-:S04]  /*0750*/  IADD3 R5, PT, PT, R5, 0x1, R2 ;  /* 0x0000000105057810 */ /* 0x000fc80007ffe002 */
[-C--:B------:R-:W-:Y:S02]  /*0760*/  IABS R9, R5.reuse ;  /* 0x0000000500097213 */ /* 0x080fe40000000000 */
[-C--:B------:R-:W-:Y:S02]  /*0770*/  IABS R10, R5.reuse ;  /* 0x00000005000a7213 */ /* 0x080fe40000000000 */
[----:B------:R-:W1:Y:S01]  /*0780*/  I2F.RP R4, R9 ;  /* 0x0000000900047306 */ /* 0x000e620000209400 */
[----:B------:R-:W-:-:S04]  /*0790*/  LOP3.LUT R12, R12, R5, RZ, 0x3c, !PT ;  /* 0x000000050c0c7212 */ /* 0x000fc800078e3cff */
[----:B------:R-:W-:-:S03]  /*07a0*/  ISETP.GE.AND P0, PT, R12, RZ, PT ;  /* 0x000000ff0c00720c */ /* 0x000fc60003f06270 */
[----:B-1----:R-:W1:Y:S02]  /*07b0*/  MUFU.RCP R4, R4 ;  /* 0x0000000400047308 */ /* 0x002e640000001000 */
[----:B-1----:R-:W-:Y:S02]  /*07c0*/  VIADD R2, R4, 0xffffffe ;  /* 0x0ffffffe04027836 */ /* 0x002fe40000000000 */
[----:B------:R-:W-:-:S04]  /*07d0*/  IMAD.MOV R4, RZ, RZ, -R10 ;  /* 0x000000ffff047224 */ /* 0x000fc800078e0a0a */
[----:B------:R1:W2:Y:S02]  /*07e0*/  F2I.FTZ.U32.TRUNC.NTZ R3, R2 ;  /* 0x0000000200037305 */ /* 0x0002a4000021f000 */
[----:B-1----:R-:W-:Y:S02]  /*07f0*/  IMAD.MOV.U32 R2, RZ, RZ, RZ ;  /* 0x000000ffff027224 */ /* 0x002fe400078e00ff */
[----:B--2---:R-:W-:-:S04]  /*0800*/  IMAD.MOV R6, RZ, RZ, -R3 ;  /* 0x000000ffff067224 */ /* 0x004fc800078e0a03 */
[----:B------:R-:W-:Y:S02]  /*0810*/  IMAD R11, R6, R9, RZ ;  /* 0x00000009060b7224 */ /* 0x000fe400078e02ff */
[----:B------:R-:W-:Y:S02]  /*0820*/  IMAD.MOV.U32 R6, RZ, RZ, R8 ;  /* 0x000000ffff067224 */ /* 0x000fe400078e0008 */
[----:B------:R-:W-:-:S06]  /*0830*/  IMAD.HI.U32 R3, R3, R11, R2 ;  /* 0x0000000b03037227 */ /* 0x000fcc00078e0002 */
[----:B------:R-:W-:-:S04]  /*0840*/  IMAD.HI.U32 R3, R3, R6, RZ ;  /* 0x0000000603037227 */ /* 0x000fc800078e00ff */
[----:B------:R-:W-:-:S05]  /*0850*/  IMAD R2, R3, R4, R6 ;  /* 0x0000000403027224 */ /* 0x000fca00078e0206 */
[----:B------:R-:W-:-:S13]  /*0860*/  ISETP.GT.U32.AND P2, PT, R9, R2, PT ;  /* 0x000000020900720c */ /* 0x000fda0003f44070 */
[----:B------:R-:W-:Y:S02]  /*0870*/  @!P2 IMAD.IADD R2, R2, 0x1, -R9 ;  /* 0x000000010202a824 */ /* 0x000fe400078e0a09 */
[----:B------:R-:W-:Y:S01]  /*0880*/  @!P2 VIADD R3, R3, 0x1 ;  /* 0x000000010303a836 */ /* 0x000fe20000000000 */
[----:B------:R-:W-:Y:S02]  /*0890*/  ISETP.NE.AND P2, PT, R5, RZ, PT ;  /* 0x000000ff0500720c */ /* 0x000fe40003f45270 */
[----:B------:R-:W-:-:S13]  /*08a0*/  ISETP.GE.U32.AND P1, PT, R2, R9, PT ;  /* 0x000000090200720c */ /* 0x000fda0003f26070 */
[----:B------:R-:W-:Y:S01]  /*08b0*/  @P1 VIADD R3, R3, 0x1 ;  /* 0x0000000103031836 */ /* 0x000fe20000000000 */
[----:B0-----:R-:W-:-:S03]  /*08c0*/  IADD3 R2, P1, PT, R0, UR8, RZ ;  /* 0x0000000800027c10 */ /* 0x001fc6000ff3e0ff */
[----:B------:R-:W-:Y:S01]  /*08d0*/  IMAD.MOV.U32 R7, RZ, RZ, R3 ;  /* 0x000000ffff077224 */ /* 0x000fe200078e0003 */
[----:B------:R-:W-:-:S03]  /*08e0*/  LEA.HI.X.SX32 R3, R0, UR9, 0x1, P1 ;  /* 0x0000000900037c11 */ /* 0x000fc600088f0eff */
[----:B------:R-:W-:Y:S01]  /*08f0*/  @!P0 IMAD.MOV R7, RZ, RZ, -R7 ;  /* 0x000000ffff078224 */ /* 0x000fe200078e0a07 */
[----:B------:R-:W-:-:S05]  /*0900*/  @!P2 LOP3.LUT R7, RZ, R5, RZ, 0x33, !PT ;  /* 0x00000005ff07a212 */ /* 0x000fca00078e33ff */
[----:B------:R-:W-:Y:S01]  /*0910*/  STG.E.U8 desc[UR4][R2.64], R7 ;  /* 0x0000000702007986 */ /* 0x000fe2000c101104 */
[----:B------:R-:W-:Y:S05]  /*0920*/  EXIT ;  /* 0x000000000000794d */ /* 0x000fea0003800000 */
.L_x_4:
[----:B------:R-:W-:-:S00]  /*0930*/  BRA `(.L_x_4) ;  /* 0xfffffffc00fc7947 */ /* 0x000fc0000383ffff */
[----:B------:R-:W-:-:S00]  /*0940*/  NOP ;  /* 0x0000000000007918 */ /* 0x000fc00000000000 */
        /* <DEDUP_REMOVED lines=11> */
.L_x_5:


//--------------------- .nv.shared.reserved.0     --------------------------
	.section	.nv.shared.reserved.0,"aw",@nobits
	.weak		__nv_reservedSMEM_offset_0_alias
	.size		__nv_reservedSMEM_offset_0_alias, 0, 64
	.other		__nv_reservedSMEM_offset_0_alias,@"STO_CUDA_RESERVED_SHARED STV_DEFAULT"
__nv_reservedSMEM_offset_0_alias:
	.zero		0
	.zero		64


//--------------------- .nv.constant0._Z3sumPhS_iii --------------------------
	.section	.nv.constant0._Z3sumPhS_iii,"a",@progbits
	.sectionflags	@""
	.align	4
.nv.constant0._Z3sumPhS_iii:
	.zero		924


//--------------------- SYMBOLS --------------------------

	.type		.nv.reservedSmem.offset0,@object
	.size		.nv.reservedSmem.offset0,0x4
